//
// Generated by NVIDIA NVVM Compiler
//
// Compiler Build ID: CL-36424714
// Cuda compilation tools, release 13.0, V13.0.88
// Based on NVVM 20.0.0
//

.version 9.0
.target sm_100
.address_size 64

	// .globl	_Z8mykernelPhS_
.global .align 1 .b8 volume_d[1085440];

.visible .entry _Z8mykernelPhS_(
	.param .u64 .ptr .align 1 _Z8mykernelPhS__param_0,
	.param .u64 .ptr .align 1 _Z8mykernelPhS__param_1
)
{


	ret;

}


// ===== COMPILED SASS (sm_100) =====

	.target	sm_100

	.elftype	@"ET_EXEC"


//--------------------- .note.nv.tkinfo           --------------------------
	.section	.note.nv.tkinfo,"",@"SHT_NOTE"
	.sectionflags	@"SHF_NOTE_NV_TKINFO"
	.tkinfo
        /*0018*/ 	.word	0x00000002
        /*0030*/ 	.string	""
        /*0030*/ 	.string	"ptxas"
        /*0030*/ 	.string	"Cuda compilation tools, release 13.0, V13.0.88"
        /*0030*/ 	.string	"Build cuda_13.0.r13.0/compiler.36424714_0"
        /*0030*/ 	.string	"-arch sm_100 -m 64 "



//--------------------- .note.nv.cuinfo           --------------------------
	.section	.note.nv.cuinfo,"",@"SHT_NOTE"
	.sectionflags	@"SHF_NOTE_NV_CUINFO"
        /*0018*/ 	.short	0x0002
        /*001a*/ 	.short	0x0064
        /*001c*/ 	.short	0x0082
	.zero		2


//--------------------- .nv.info                  --------------------------
	.section	.nv.info,"",@"SHT_CUDA_INFO"
	.align	4


	//----- nvinfo : EIATTR_REGCOUNT
	.align		4
        /*0000*/ 	.byte	0x04, 0x2f
        /*0002*/ 	.short	(.L_2 - .L_1)
	.align		4
.L_1:
        /*0004*/ 	.word	index@(_Z8mykernelPhS_)
        /*0008*/ 	.word	0x00000004


	//----- nvinfo : EIATTR_FRAME_SIZE
	.align		4
.L_2:
        /*000c*/ 	.byte	0x04, 0x11
        /*000e*/ 	.short	(.L_4 - .L_3)
	.align		4
.L_3:
        /*0010*/ 	.word	index@(_Z8mykernelPhS_)
        /*0014*/ 	.word	0x00000000


	//----- nvinfo : EIATTR_MIN_STACK_SIZE
	.align		4
.L_4:
        /*0018*/ 	.byte	0x04, 0x12
        /*001a*/ 	.short	(.L_6 - .L_5)
	.align		4
.L_5:
        /*001c*/ 	.word	index@(_Z8mykernelPhS_)
        /*0020*/ 	.word	0x00000000
.L_6:


//--------------------- .nv.compat                --------------------------
	.section	.nv.compat,"",@"SHT_CUDA_COMPAT_INFO"
	.align	4
        /*0000*/ 	.byte	0x02, 0x09, 0x00, 0x00, 0x02, 0x02, 0x01, 0x00, 0x02, 0x05, 0x05, 0x00, 0x03, 0x07, 0x01, 0x01
        /*0010*/ 	.byte	0x02, 0x03, 0x00, 0x00, 0x02, 0x06, 0x01, 0x00, 0x04, 0x0b, 0x08, 0x00, 0x09, 0x00, 0x00, 0x00
        /*0020*/ 	.byte	0x00, 0x00, 0x00, 0x00


//--------------------- .nv.info._Z8mykernelPhS_  --------------------------
	.section	.nv.info._Z8mykernelPhS_,"",@"SHT_CUDA_INFO"
	.sectionflags	@""
	.align	4


	//----- nvinfo : EIATTR_CUDA_API_VERSION
	.align		4
        /*0000*/ 	.byte	0x04, 0x37
        /*0002*/ 	.short	(.L_8 - .L_7)
.L_7:
        /*0004*/ 	.word	0x00000082


	//----- nvinfo : EIATTR_KPARAM_INFO
	.align		4
.L_8:
        /*0008*/ 	.byte	0x04, 0x17
        /*000a*/ 	.short	(.L_10 - .L_9)
.L_9:
        /*000c*/ 	.word	0x00000000
        /*0010*/ 	.short	0x0001
        /*0012*/ 	.short	0x0008
        /*0014*/ 	.byte	0x00, 0xf5, 0x21, 0x00


	//----- nvinfo : EIATTR_KPARAM_INFO
	.align		4
.L_10:
        /*0018*/ 	.byte	0x04, 0x17
        /*001a*/ 	.short	(.L_12 - .L_11)
.L_11:
        /*001c*/ 	.word	0x00000000
        /*0020*/ 	.short	0x0000
        /*0022*/ 	.short	0x0000
        /*0024*/ 	.byte	0x00, 0xf5, 0x21, 0x00


	//----- nvinfo : EIATTR_SPARSE_MMA_MASK
	.align		4
.L_12:
        /*0028*/ 	.byte	0x03, 0x50
        /*002a*/ 	.short	0x0000


	//----- nvinfo : EIATTR_MAXREG_COUNT
	.align		4
        /*002c*/ 	.byte	0x03, 0x1b
        /*002e*/ 	.short	0x00ff


	//----- nvinfo : EIATTR_MERCURY_ISA_VERSION
	.align		4
        /*0030*/ 	.byte	0x03, 0x5f
        /*0032*/ 	.short	0x0101


	//----- nvinfo : EIATTR_VRC_CTA_INIT_COUNT
	.align		4
        /*0034*/ 	.byte	0x02, 0x4a
	.zero		1
	.zero		1


	//----- nvinfo : EIATTR_EXIT_INSTR_OFFSETS
	.align		4
        /*0038*/ 	.byte	0x04, 0x1c
        /*003a*/ 	.short	(.L_14 - .L_13)


	//   ....[0]....
.L_13:
        /*003c*/ 	.word	0x00000010


	//----- nvinfo : EIATTR_CBANK_PARAM_SIZE
	.align		4
.L_14:
        /*0040*/ 	.byte	0x03, 0x19
        /*0042*/ 	.short	0x0010


	//----- nvinfo : EIATTR_PARAM_CBANK
	.align		4
        /*0044*/ 	.byte	0x04, 0x0a
        /*0046*/ 	.short	(.L_16 - .L_15)
	.align		4
.L_15:
        /*0048*/ 	.word	index@(.nv.constant0._Z8mykernelPhS_)
        /*004c*/ 	.short	0x0380
        /*004e*/ 	.short	0x0010


	//----- nvinfo : EIATTR_SW_WAR
	.align		4
.L_16:
        /*0050*/ 	.byte	0x04, 0x36
        /*0052*/ 	.short	(.L_18 - .L_17)
.L_17:
        /*0054*/ 	.word	0x00000008
.L_18:


//--------------------- .nv.callgraph             --------------------------
	.section	.nv.callgraph,"",@"SHT_CUDA_CALLGRAPH"
	.align	4
	.sectionentsize	8
	.align		4
        /*0000*/ 	.word	0x00000000
	.align		4
        /*0004*/ 	.word	0xffffffff
	.align		4
        /*0008*/ 	.word	0x00000000
	.align		4
        /*000c*/ 	.word	0xfffffffe
	.align		4
        /*0010*/ 	.word	0x00000000
	.align		4
        /*0014*/ 	.word	0xfffffffd
	.align		4
        /*0018*/ 	.word	0x00000000
	.align		4
        /*001c*/ 	.word	0xfffffffc


//--------------------- .nv.constant4             --------------------------
	.section	.nv.constant4,"a",@progbits
	.align	8
	.align		8
.nv.constant4:
        /*0000*/ 	.dword	volume_d


//--------------------- .text._Z8mykernelPhS_     --------------------------
	.section	.text._Z8mykernelPhS_,"ax",@progbits
	.align	128
        .global         _Z8mykernelPhS_
        .type           _Z8mykernelPhS_,@function
        .size           _Z8mykernelPhS_,(.L_x_1 - _Z8mykernelPhS_)
        .other          _Z8mykernelPhS_,@"STO_CUDA_ENTRY STV_DEFAULT"
_Z8mykernelPhS_:
.text._Z8mykernelPhS_:
[----:B------:R-:W-:Y:S01]  /*0000*/  LDC R1, c[0x0][0x37c] ;  /* 0x0000df00ff017b82 */ /* 0x000fe20000000800 */
[----:B------:R-:W-:Y:S05]  /*0010*/  EXIT ;  /* 0x000000000000794d */ /* 0x000fea0003800000 */
.L_x_0:
[----:B------:R-:W-:-:S00]  /*0020*/  BRA `(.L_x_0) ;  /* 0xfffffffc00fc7947 */ /* 0x000fc0000383ffff */
[----:B------:R-:W-:-:S00]  /*0030*/  NOP ;  /* 0x0000000000007918 */ /* 0x000fc00000000000 */
        /* <DEDUP_REMOVED lines=12> */
.L_x_1:


//--------------------- .nv.shared.reserved.0     --------------------------
	.section	.nv.shared.reserved.0,"aw",@nobits
	.weak		__nv_reservedSMEM_offset_0_alias
	.size		__nv_reservedSMEM_offset_0_alias, 0, 64
	.other		__nv_reservedSMEM_offset_0_alias,@"STO_CUDA_RESERVED_SHARED STV_DEFAULT"
__nv_reservedSMEM_offset_0_alias:
	.zero		0
	.zero		64


//--------------------- .nv.global                --------------------------
	.section	.nv.global,"aw",@nobits
.nv.global:
	.type		volume_d,@object
	.size		volume_d,(.L_0 - volume_d)
volume_d:
	.zero		1085440
.L_0:


//--------------------- .nv.constant0._Z8mykernelPhS_ --------------------------
	.section	.nv.constant0._Z8mykernelPhS_,"a",@progbits
	.sectionflags	@""
	.align	4
.nv.constant0._Z8mykernelPhS_:
	.zero		912


//--------------------- SYMBOLS --------------------------

	.type		.nv.reservedSmem.offset0,@object
	.size		.nv.reservedSmem.offset0,0x4
